//
// Generated by NVIDIA NVVM Compiler
//
// Compiler Build ID: CL-36424714
// Cuda compilation tools, release 13.0, V13.0.88
// Based on NVVM 20.0.0
//

.version 9.0
.target sm_100
.address_size 64

	// .globl	_Z6VecAddPfS_S_

.visible .entry _Z6VecAddPfS_S_(
	.param .u64 .ptr .align 1 _Z6VecAddPfS_S__param_0,
	.param .u64 .ptr .align 1 _Z6VecAddPfS_S__param_1,
	.param .u64 .ptr .align 1 _Z6VecAddPfS_S__param_2
)
{


	ret;

}


// ===== COMPILED SASS (sm_100) =====

	.target	sm_100

	.elftype	@"ET_EXEC"


//--------------------- .note.nv.tkinfo           --------------------------
	.section	.note.nv.tkinfo,"",@"SHT_NOTE"
	.sectionflags	@"SHF_NOTE_NV_TKINFO"
	.tkinfo
        /*0018*/ 	.word	0x00000002
        /*0030*/ 	.string	""
        /*0030*/ 	.string	"ptxas"
        /*0030*/ 	.string	"Cuda compilation tools, release 13.0, V13.0.88"
        /*0030*/ 	.string	"Build cuda_13.0.r13.0/compiler.36424714_0"
        /*0030*/ 	.string	"-arch sm_100 -m 64 "



//--------------------- .note.nv.cuinfo           --------------------------
	.section	.note.nv.cuinfo,"",@"SHT_NOTE"
	.sectionflags	@"SHF_NOTE_NV_CUINFO"
        /*0018*/ 	.short	0x0002
        /*001a*/ 	.short	0x0064
        /*001c*/ 	.short	0x0082
	.zero		2


//--------------------- .nv.info                  --------------------------
	.section	.nv.info,"",@"SHT_CUDA_INFO"
	.align	4


	//----- nvinfo : EIATTR_REGCOUNT
	.align		4
        /*0000*/ 	.byte	0x04, 0x2f
        /*0002*/ 	.short	(.L_1 - .L_0)
	.align		4
.L_0:
        /*0004*/ 	.word	index@(_Z6VecAddPfS_S_)
        /*0008*/ 	.word	0x00000004


	//----- nvinfo : EIATTR_FRAME_SIZE
	.align		4
.L_1:
        /*000c*/ 	.byte	0x04, 0x11
        /*000e*/ 	.short	(.L_3 - .L_2)
	.align		4
.L_2:
        /*0010*/ 	.word	index@(_Z6VecAddPfS_S_)
        /*0014*/ 	.word	0x00000000


	//----- nvinfo : EIATTR_MIN_STACK_SIZE
	.align		4
.L_3:
        /*0018*/ 	.byte	0x04, 0x12
        /*001a*/ 	.short	(.L_5 - .L_4)
	.align		4
.L_4:
        /*001c*/ 	.word	index@(_Z6VecAddPfS_S_)
        /*0020*/ 	.word	0x00000000
.L_5:


//--------------------- .nv.compat                --------------------------
	.section	.nv.compat,"",@"SHT_CUDA_COMPAT_INFO"
	.align	4
        /*0000*/ 	.byte	0x02, 0x09, 0x00, 0x00, 0x02, 0x02, 0x01, 0x00, 0x02, 0x05, 0x05, 0x00, 0x03, 0x07, 0x01, 0x01
        /*0010*/ 	.byte	0x02, 0x03, 0x00, 0x00, 0x02, 0x06, 0x01, 0x00, 0x04, 0x0b, 0x08, 0x00, 0x09, 0x00, 0x00, 0x00
        /*0020*/ 	.byte	0x00, 0x00, 0x00, 0x00


//--------------------- .nv.info._Z6VecAddPfS_S_  --------------------------
	.section	.nv.info._Z6VecAddPfS_S_,"",@"SHT_CUDA_INFO"
	.sectionflags	@""
	.align	4


	//----- nvinfo : EIATTR_CUDA_API_VERSION
	.align		4
        /*0000*/ 	.byte	0x04, 0x37
        /*0002*/ 	.short	(.L_7 - .L_6)
.L_6:
        /*0004*/ 	.word	0x00000082


	//----- nvinfo : EIATTR_KPARAM_INFO
	.align		4
.L_7:
        /*0008*/ 	.byte	0x04, 0x17
        /*000a*/ 	.short	(.L_9 - .L_8)
.L_8:
        /*000c*/ 	.word	0x00000000
        /*0010*/ 	.short	0x0002
        /*0012*/ 	.short	0x0010
        /*0014*/ 	.byte	0x00, 0xf5, 0x21, 0x00


	//----- nvinfo : EIATTR_KPARAM_INFO
	.align		4
.L_9:
        /*0018*/ 	.byte	0x04, 0x17
        /*001a*/ 	.short	(.L_11 - .L_10)
.L_10:
        /*001c*/ 	.word	0x00000000
        /*0020*/ 	.short	0x0001
        /*0022*/ 	.short	0x0008
        /*0024*/ 	.byte	0x00, 0xf5, 0x21, 0x00


	//----- nvinfo : EIATTR_KPARAM_INFO
	.align		4
.L_11:
        /*0028*/ 	.byte	0x04, 0x17
        /*002a*/ 	.short	(.L_13 - .L_12)
.L_12:
        /*002c*/ 	.word	0x00000000
        /*0030*/ 	.short	0x0000
        /*0032*/ 	.short	0x0000
        /*0034*/ 	.byte	0x00, 0xf5, 0x21, 0x00


	//----- nvinfo : EIATTR_SPARSE_MMA_MASK
	.align		4
.L_13:
        /*0038*/ 	.byte	0x03, 0x50
        /*003a*/ 	.short	0x0000


	//----- nvinfo : EIATTR_MAXREG_COUNT
	.align		4
        /*003c*/ 	.byte	0x03, 0x1b
        /*003e*/ 	.short	0x00ff


	//----- nvinfo : EIATTR_MERCURY_ISA_VERSION
	.align		4
        /*0040*/ 	.byte	0x03, 0x5f
        /*0042*/ 	.short	0x0101


	//----- nvinfo : EIATTR_VRC_CTA_INIT_COUNT
	.align		4
        /*0044*/ 	.byte	0x02, 0x4a
	.zero		1
	.zero		1


	//----- nvinfo : EIATTR_EXIT_INSTR_OFFSETS
	.align		4
        /*0048*/ 	.byte	0x04, 0x1c
        /*004a*/ 	.short	(.L_15 - .L_14)


	//   ....[0]....
.L_14:
        /*004c*/ 	.word	0x00000010


	//----- nvinfo : EIATTR_CBANK_PARAM_SIZE
	.align		4
.L_15:
        /*0050*/ 	.byte	0x03, 0x19
        /*0052*/ 	.short	0x0018


	//----- nvinfo : EIATTR_PARAM_CBANK
	.align		4
        /*0054*/ 	.byte	0x04, 0x0a
        /*0056*/ 	.short	(.L_17 - .L_16)
	.align		4
.L_16:
        /*0058*/ 	.word	index@(.nv.constant0._Z6VecAddPfS_S_)
        /*005c*/ 	.short	0x0380
        /*005e*/ 	.short	0x0018


	//----- nvinfo : EIATTR_SW_WAR
	.align		4
.L_17:
        /*0060*/ 	.byte	0x04, 0x36
        /*0062*/ 	.short	(.L_19 - .L_18)
.L_18:
        /*0064*/ 	.word	0x00000008
.L_19:


//--------------------- .nv.callgraph             --------------------------
	.section	.nv.callgraph,"",@"SHT_CUDA_CALLGRAPH"
	.align	4
	.sectionentsize	8
	.align		4
        /*0000*/ 	.word	0x00000000
	.align		4
        /*0004*/ 	.word	0xffffffff
	.align		4
        /*0008*/ 	.word	0x00000000
	.align		4
        /*000c*/ 	.word	0xfffffffe
	.align		4
        /*0010*/ 	.word	0x00000000
	.align		4
        /*0014*/ 	.word	0xfffffffd
	.align		4
        /*0018*/ 	.word	0x00000000
	.align		4
        /*001c*/ 	.word	0xfffffffc


//--------------------- .text._Z6VecAddPfS_S_     --------------------------
	.section	.text._Z6VecAddPfS_S_,"ax",@progbits
	.align	128
        .global         _Z6VecAddPfS_S_
        .type           _Z6VecAddPfS_S_,@function
        .size           _Z6VecAddPfS_S_,(.L_x_1 - _Z6VecAddPfS_S_)
        .other          _Z6VecAddPfS_S_,@"STO_CUDA_ENTRY STV_DEFAULT"
_Z6VecAddPfS_S_:
.text._Z6VecAddPfS_S_:
[----:B------:R-:W-:Y:S01]  /*0000*/  LDC R1, c[0x0][0x37c] ;  /* 0x0000df00ff017b82 */ /* 0x000fe20000000800 */
[----:B------:R-:W-:Y:S05]  /*0010*/  EXIT ;  /* 0x000000000000794d */ /* 0x000fea0003800000 */
.L_x_0:
[----:B------:R-:W-:-:S00]  /*0020*/  BRA `(.L_x_0) ;  /* 0xfffffffc00fc7947 */ /* 0x000fc0000383ffff */
[----:B------:R-:W-:-:S00]  /*0030*/  NOP ;  /* 0x0000000000007918 */ /* 0x000fc00000000000 */
        /* <DEDUP_REMOVED lines=12> */
.L_x_1:


//--------------------- .nv.shared.reserved.0     --------------------------
	.section	.nv.shared.reserved.0,"aw",@nobits
	.weak		__nv_reservedSMEM_offset_0_alias
	.size		__nv_reservedSMEM_offset_0_alias, 0, 64
	.other		__nv_reservedSMEM_offset_0_alias,@"STO_CUDA_RESERVED_SHARED STV_DEFAULT"
__nv_reservedSMEM_offset_0_alias:
	.zero		0
	.zero		64


//--------------------- .nv.constant0._Z6VecAddPfS_S_ --------------------------
	.section	.nv.constant0._Z6VecAddPfS_S_,"a",@progbits
	.sectionflags	@""
	.align	4
.nv.constant0._Z6VecAddPfS_S_:
	.zero		920


//--------------------- SYMBOLS --------------------------

	.type		.nv.reservedSmem.offset0,@object
	.size		.nv.reservedSmem.offset0,0x4
